	.headerflags	@"EF_CUDA_TEXMODE_UNIFIED EF_CUDA_64BIT_ADDRESS EF_CUDA_SM86 EF_CUDA_VIRTUAL_SM(EF_CUDA_SM86)"
	.elftype	@"ET_EXEC"


//--------------------- .nv.info                  --------------------------
	.section	.nv.info,"",@"SHT_CUDA_INFO"
	.align	4


	//----- nvinfo : EIATTR_REGCOUNT
	.align		4
        /*0000*/ 	.byte	0x04, 0x2f
        /*0002*/ 	.short	(.L_1 - .L_0)
	.align		4
.L_0:
        /*0004*/ 	.word	index@(testFunction)
        /*0008*/ 	.word	0x00000008


	//----- nvinfo : EIATTR_MAX_STACK_SIZE
	.align		4
.L_1:
        /*000c*/ 	.byte	0x04, 0x23
        /*000e*/ 	.short	(.L_3 - .L_2)
	.align		4
.L_2:
        /*0010*/ 	.word	index@(testFunction)
        /*0014*/ 	.word	0x00000000


	//----- nvinfo : EIATTR_MIN_STACK_SIZE
	.align		4
.L_3:
        /*0018*/ 	.byte	0x04, 0x12
        /*001a*/ 	.short	(.L_5 - .L_4)
	.align		4
.L_4:
        /*001c*/ 	.word	index@(testFunction)
        /*0020*/ 	.word	0x00000000


	//----- nvinfo : EIATTR_FRAME_SIZE
	.align		4
.L_5:
        /*0024*/ 	.byte	0x04, 0x11
        /*0026*/ 	.short	(.L_7 - .L_6)
	.align		4
.L_6:
        /*0028*/ 	.word	index@(testFunction)
        /*002c*/ 	.word	0x00000000
.L_7:


//--------------------- .nv.info.testFunction     --------------------------
	.section	.nv.info.testFunction,"",@"SHT_CUDA_INFO"
	.align	4


	//----- nvinfo : EIATTR_CUDA_API_VERSION
	.align		4
        /*0000*/ 	.byte	0x04, 0x37
        /*0002*/ 	.short	(.L_9 - .L_8)
.L_8:
        /*0004*/ 	.word	0x0000007a


	//----- nvinfo : EIATTR_SW2861232_WAR
	.align		4
.L_9:
        /*0008*/ 	.byte	0x01, 0x35
	.zero		2


	//----- nvinfo : EIATTR_PARAM_CBANK
	.align		4
        /*000c*/ 	.byte	0x04, 0x0a
        /*000e*/ 	.short	(.L_11 - .L_10)
	.align		4
.L_10:
        /*0010*/ 	.word	index@(.nv.constant0.testFunction)
        /*0014*/ 	.short	0x0160
        /*0016*/ 	.short	0x0014


	//----- nvinfo : EIATTR_CBANK_PARAM_SIZE
	.align		4
.L_11:
        /*0018*/ 	.byte	0x03, 0x19
        /*001a*/ 	.short	0x0014


	//----- nvinfo : EIATTR_KPARAM_INFO
	.align		4
        /*001c*/ 	.byte	0x04, 0x17
        /*001e*/ 	.short	(.L_13 - .L_12)
.L_12:
        /*0020*/ 	.word	0x00000000
        /*0024*/ 	.short	0x0002
        /*0026*/ 	.short	0x0010
        /*0028*/ 	.byte	0x00, 0xf0, 0x11, 0x00


	//----- nvinfo : EIATTR_KPARAM_INFO
	.align		4
.L_13:
        /*002c*/ 	.byte	0x04, 0x17
        /*002e*/ 	.short	(.L_15 - .L_14)
.L_14:
        /*0030*/ 	.word	0x00000000
        /*0034*/ 	.short	0x0001
        /*0036*/ 	.short	0x0008
        /*0038*/ 	.byte	0x00, 0xf0, 0x21, 0x00


	//----- nvinfo : EIATTR_KPARAM_INFO
	.align		4
.L_15:
        /*003c*/ 	.byte	0x04, 0x17
        /*003e*/ 	.short	(.L_17 - .L_16)
.L_16:
        /*0040*/ 	.word	0x00000000
        /*0044*/ 	.short	0x0000
        /*0046*/ 	.short	0x0000
        /*0048*/ 	.byte	0x00, 0xf0, 0x21, 0x00


	//----- nvinfo : EIATTR_MAXREG_COUNT
	.align		4
.L_17:
        /*004c*/ 	.byte	0x03, 0x1b
        /*004e*/ 	.short	0x00ff


	//----- nvinfo : EIATTR_EXIT_INSTR_OFFSETS
	.align		4
        /*0050*/ 	.byte	0x04, 0x1c
        /*0052*/ 	.short	(.L_19 - .L_18)


	//   ....[0]....
.L_18:
        /*0054*/ 	.word	0x00000050


	//   ....[1]....
        /*0058*/ 	.word	0x000000d0
.L_19:


//--------------------- .nv.rel.action            --------------------------
	.section	.nv.rel.action,"",@"SHT_CUDA_RELOCINFO"
	.align	8
	.sectionentsize	8
        /*0000*/ 	.byte	0x73, 0x00, 0x00, 0x00, 0x00, 0x00, 0x00, 0x00, 0x00, 0x00, 0x00, 0x11, 0x25, 0x00, 0x05, 0x36


//--------------------- .nv.constant0.testFunction --------------------------
	.section	.nv.constant0.testFunction,"a",@progbits
	.align	4
.nv.constant0.testFunction:
	.zero		372


//--------------------- .text.testFunction        --------------------------
	.section	.text.testFunction,"ax",@progbits
	.sectioninfo	@"SHI_REGISTERS=8"
	.align	128
        .global         testFunction
        .type           testFunction,@function
        .size           testFunction,(.L_x_1 - testFunction)
        .other          testFunction,@"STO_CUDA_ENTRY STV_DEFAULT"
testFunction:
.text.testFunction:
[----:B------:R-:W-:-:S02]  /*0000*/  MOV R1, c[0x0][0x28] ;  /* 0x00000a0000017a02 */ /* 0x000fc40000000f00 */
[----:B------:R-:W0:Y:S04]  /*0010*/  S2R R2, SR_CTAID.X ;  /* 0x0000000000027919 */ /* 0x000e280000002500 */
[----:B------:R-:W0:Y:S02]  /*0020*/  S2R R3, SR_TID.X ;  /* 0x0000000000037919 */ /* 0x000e240000002100 */
[----:B0-----:R-:W-:-:S05]  /*0030*/  IMAD R2, R2, c[0x0][0x0], R3 ;  /* 0x0000000002027a24 */ /* 0x001fca00078e0203 */
[----:B------:R-:W-:-:S13]  /*0040*/  ISETP.GE.AND P0, PT, R2, c[0x0][0x170], PT ;  /* 0x00005c0002007a0c */ /* 0x000fda0003f06270 */
[----:B------:R-:W-:Y:S05]  /*0050*/  @P0 EXIT ;  /* 0x000000000000094d */ /* 0x000fea0003800000 */
[----:B------:R-:W-:Y:S01]  /*0060*/  MOV R3, 0x8 ;  /* 0x0000000800037802 */ /* 0x000fe20000000f00 */
[----:B------:R-:W-:-:S04]  /*0070*/  ULDC.64 UR4, c[0x0][0x118] ;  /* 0x0000460000047ab9 */ /* 0x000fc80000000a00 */
[----:B------:R-:W-:-:S06]  /*0080*/  IMAD.WIDE R2, R2, R3, c[0x0][0x160] ;  /* 0x0000580002027625 */ /* 0x000fcc00078e0203 */
[----:B------:R-:W2:Y:S01]  /*0090*/  LDG.E.64 R2, [R2.64] ;  /* 0x0000000402027981 */ /* 0x000ea2000c1e1b00 */
[----:B------:R-:W-:Y:S02]  /*00a0*/  MOV R4, c[0x0][0x168] ;  /* 0x00005a0000047a02 */ /* 0x000fe40000000f00 */
[----:B------:R-:W-:-:S05]  /*00b0*/  MOV R5, c[0x0][0x16c] ;  /* 0x00005b0000057a02 */ /* 0x000fca0000000f00 */
[----:B--2---:R-:W-:Y:S01]  /*00c0*/  RED.E.ADD.F64.RN.STRONG.GPU [R4.64], R2 ;  /* 0x000000020400798e */ /* 0x004fe2000c10ed84 */
[----:B------:R-:W-:Y:S05]  /*00d0*/  EXIT ;  /* 0x000000000000794d */ /* 0x000fea0003800000 */
.L_x_0:
[----:B------:R-:W-:-:S00]  /*00e0*/  BRA `(.L_x_0) ;  /* 0xfffffff000007947 */ /* 0x000fc0000383ffff */
[----:B------:R-:W-:-:S00]  /*00f0*/  NOP ;  /* 0x0000000000007918 */ /* 0x000fc00000000000 */
        /* <DEDUP_REMOVED lines=8> */
.L_x_1:
